	.headerflags	@"EF_CUDA_TEXMODE_UNIFIED EF_CUDA_64BIT_ADDRESS EF_CUDA_ACCELERATORS EF_CUDA_SM90 EF_CUDA_VIRTUAL_SM(EF_CUDA_SM90)"
	.elftype	@"ET_EXEC"


//--------------------- .nv.info                  --------------------------
	.section	.nv.info,"",@"SHT_CUDA_INFO"
	.align	4


	//----- nvinfo : EIATTR_REGCOUNT
	.align		4
        /*0000*/ 	.byte	0x04, 0x2f
        /*0002*/ 	.short	(.L_2 - .L_1)
	.align		4
.L_1:
        /*0004*/ 	.word	index@(triton_poi_fused_convolution_sub_tanh_8)
        /*0008*/ 	.word	0x00000016


	//----- nvinfo : EIATTR_MIN_STACK_SIZE
	.align		4
.L_2:
        /*000c*/ 	.byte	0x04, 0x12
        /*000e*/ 	.short	(.L_4 - .L_3)
	.align		4
.L_3:
        /*0010*/ 	.word	index@(triton_poi_fused_convolution_sub_tanh_8)
        /*0014*/ 	.word	0x00000000


	//----- nvinfo : EIATTR_FRAME_SIZE
	.align		4
.L_4:
        /*0018*/ 	.byte	0x04, 0x11
        /*001a*/ 	.short	(.L_6 - .L_5)
	.align		4
.L_5:
        /*001c*/ 	.word	index@(triton_poi_fused_convolution_sub_tanh_8)
        /*0020*/ 	.word	0x00000000


	//----- nvinfo : EIATTR_MIN_STACK_SIZE
	.align		4
.L_6:
        /*0024*/ 	.byte	0x04, 0x12
        /*0026*/ 	.short	(.L_8 - .L_7)
	.align		4
.L_7:
        /*0028*/ 	.word	index@(triton_poi_fused_convolution_sub_tanh_8)
        /*002c*/ 	.word	0x00000000
.L_8:


//--------------------- .nv.info.triton_poi_fused_convolution_sub_tanh_8 --------------------------
	.section	.nv.info.triton_poi_fused_convolution_sub_tanh_8,"",@"SHT_CUDA_INFO"
	.sectionflags	@""
	.align	4


	//----- nvinfo : EIATTR_CUDA_API_VERSION
	.align		4
        /*0000*/ 	.byte	0x04, 0x37
        /*0002*/ 	.short	(.L_10 - .L_9)
.L_9:
        /*0004*/ 	.word	0x0000007c


	//----- nvinfo : EIATTR_KPARAM_INFO
	.align		4
.L_10:
        /*0008*/ 	.byte	0x04, 0x17
        /*000a*/ 	.short	(.L_12 - .L_11)
.L_11:
        /*000c*/ 	.word	0x00000000
        /*0010*/ 	.short	0x0005
        /*0012*/ 	.short	0x0024
        /*0014*/ 	.byte	0x00, 0xf0, 0x11, 0x00


	//----- nvinfo : EIATTR_KPARAM_INFO
	.align		4
.L_12:
        /*0018*/ 	.byte	0x04, 0x17
        /*001a*/ 	.short	(.L_14 - .L_13)
.L_13:
        /*001c*/ 	.word	0x00000000
        /*0020*/ 	.short	0x0004
        /*0022*/ 	.short	0x0020
        /*0024*/ 	.byte	0x00, 0xf0, 0x11, 0x00


	//----- nvinfo : EIATTR_KPARAM_INFO
	.align		4
.L_14:
        /*0028*/ 	.byte	0x04, 0x17
        /*002a*/ 	.short	(.L_16 - .L_15)
.L_15:
        /*002c*/ 	.word	0x00000000
        /*0030*/ 	.short	0x0003
        /*0032*/ 	.short	0x0018
        /*0034*/ 	.byte	0x00, 0xf4, 0x21, 0x00


	//----- nvinfo : EIATTR_KPARAM_INFO
	.align		4
.L_16:
        /*0038*/ 	.byte	0x04, 0x17
        /*003a*/ 	.short	(.L_18 - .L_17)
.L_17:
        /*003c*/ 	.word	0x00000000
        /*0040*/ 	.short	0x0002
        /*0042*/ 	.short	0x0010
        /*0044*/ 	.byte	0x00, 0xf4, 0x21, 0x00


	//----- nvinfo : EIATTR_KPARAM_INFO
	.align		4
.L_18:
        /*0048*/ 	.byte	0x04, 0x17
        /*004a*/ 	.short	(.L_20 - .L_19)
.L_19:
        /*004c*/ 	.word	0x00000000
        /*0050*/ 	.short	0x0001
        /*0052*/ 	.short	0x0008
        /*0054*/ 	.byte	0x00, 0xf4, 0x21, 0x00


	//----- nvinfo : EIATTR_KPARAM_INFO
	.align		4
.L_20:
        /*0058*/ 	.byte	0x04, 0x17
        /*005a*/ 	.short	(.L_22 - .L_21)
.L_21:
        /*005c*/ 	.word	0x00000000
        /*0060*/ 	.short	0x0000
        /*0062*/ 	.short	0x0000
        /*0064*/ 	.byte	0x00, 0xf4, 0x21, 0x00


	//----- nvinfo : EIATTR_SPARSE_MMA_MASK
	.align		4
.L_22:
        /*0068*/ 	.byte	0x03, 0x50
        /*006a*/ 	.short	0x0000


	//----- nvinfo : EIATTR_MAXREG_COUNT
	.align		4
        /*006c*/ 	.byte	0x03, 0x1b
        /*006e*/ 	.short	0x00ff


	//----- nvinfo : EIATTR_EXIT_INSTR_OFFSETS
	.align		4
        /*0070*/ 	.byte	0x04, 0x1c
        /*0072*/ 	.short	(.L_24 - .L_23)


	//   ....[0]....
.L_23:
        /*0074*/ 	.word	0x00000630


	//   ....[1]....
        /*0078*/ 	.word	0x00000660


	//----- nvinfo : EIATTR_REQNTID
	.align		4
.L_24:
        /*007c*/ 	.byte	0x04, 0x10
        /*007e*/ 	.short	(.L_26 - .L_25)
.L_25:
        /*0080*/ 	.word	0x00000020
        /*0084*/ 	.word	0x00000001
        /*0088*/ 	.word	0x00000001


	//----- nvinfo : EIATTR_CBANK_PARAM_SIZE
	.align		4
.L_26:
        /*008c*/ 	.byte	0x03, 0x19
        /*008e*/ 	.short	0x0028


	//----- nvinfo : EIATTR_PARAM_CBANK
	.align		4
        /*0090*/ 	.byte	0x04, 0x0a
        /*0092*/ 	.short	(.L_28 - .L_27)
	.align		4
.L_27:
        /*0094*/ 	.word	index@(.nv.constant0.triton_poi_fused_convolution_sub_tanh_8)
        /*0098*/ 	.short	0x0210
        /*009a*/ 	.short	0x0028


	//----- nvinfo : EIATTR_SW_WAR
	.align		4
.L_28:
        /*009c*/ 	.byte	0x04, 0x36
        /*009e*/ 	.short	(.L_30 - .L_29)
.L_29:
        /*00a0*/ 	.word	0x00000008
.L_30:


//--------------------- .nv.callgraph             --------------------------
	.section	.nv.callgraph,"",@"SHT_CUDA_CALLGRAPH"
	.align	4
	.sectionentsize	8
	.align		4
        /*0000*/ 	.word	0x00000000
	.align		4
        /*0004*/ 	.word	0xffffffff
	.align		4
        /*0008*/ 	.word	0x00000000
	.align		4
        /*000c*/ 	.word	0xfffffffe
	.align		4
        /*0010*/ 	.word	0x00000000
	.align		4
        /*0014*/ 	.word	0xfffffffd
	.align		4
        /*0018*/ 	.word	0x00000000
	.align		4
        /*001c*/ 	.word	0xfffffffc


//--------------------- .nv.constant4             --------------------------
	.section	.nv.constant4,"a",@progbits
	.align	8
	.align		8
.nv.constant4:
        /*0000*/ 	.dword	_$_str


//--------------------- .text.triton_poi_fused_convolution_sub_tanh_8 --------------------------
	.section	.text.triton_poi_fused_convolution_sub_tanh_8,"ax",@progbits
	.sectionflags	@"SHF_BARRIERS=1"
	.align	128
        .global         triton_poi_fused_convolution_sub_tanh_8
        .type           triton_poi_fused_convolution_sub_tanh_8,@function
        .size           triton_poi_fused_convolution_sub_tanh_8,(.L_x_1 - triton_poi_fused_convolution_sub_tanh_8)
        .other          triton_poi_fused_convolution_sub_tanh_8,@"STO_CUDA_ENTRY STV_DEFAULT"
triton_poi_fused_convolution_sub_tanh_8:
.text.triton_poi_fused_convolution_sub_tanh_8:
[----:B------:R-:W0:Y:S01]  /*0000*/  LDC R1, c[0x0][0x28] ;  /* 0x00000a00ff017b82 */ /* 0x000e220000000800 */
[----:B------:R-:W1:Y:S07]  /*0010*/  S2R R4, SR_TID.X ;  /* 0x0000000000047919 */ /* 0x000e6e0000002100 */
[----:B------:R-:W2:Y:S01]  /*0020*/  LDC.64 R6, c[0x0][0x218] ;  /* 0x00008600ff067b82 */ /* 0x000ea20000000a00 */
[----:B------:R-:W-:Y:S01]  /*0030*/  IMAD.MOV.U32 R16, RZ, RZ, RZ ;  /* 0x000000ffff107224 */ /* 0x000fe200078e00ff */
[----:B------:R-:W-:Y:S01]  /*0040*/  ULDC.64 UR6, c[0x0][0x208] ;  /* 0x0000820000067ab9 */ /* 0x000fe20000000a00 */
[----:B------:R-:W3:Y:S01]  /*0050*/  S2R R5, SR_CTAID.Y ;  /* 0x0000000000057919 */ /* 0x000ee20000002600 */
[----:B------:R-:W-:Y:S01]  /*0060*/  IMAD.MOV.U32 R19, RZ, RZ, RZ ;  /* 0x000000ffff137224 */ /* 0x000fe200078e00ff */
[----:B------:R-:W4:Y:S03]  /*0070*/  S2R R13, SR_CTAID.X ;  /* 0x00000000000d7919 */ /* 0x000f260000002500 */
[----:B------:R-:W5:Y:S08]  /*0080*/  LDC.64 R2, c[0x0][0x210] ;  /* 0x00008400ff027b82 */ /* 0x000f700000000a00 */
[----:B------:R-:W2:Y:S01]  /*0090*/  S2UR UR5, SR_CgaCtaId ;  /* 0x00000000000579c3 */ /* 0x000ea20000008800 */
[----:B------:R-:W-:Y:S01]  /*00a0*/  UMOV UR4, 0x400 ;  /* 0x0000040000047882 */ /* 0x000fe20000000000 */
[----:B------:R-:W-:Y:S01]  /*00b0*/  ULDC.64 UR8, c[0x0][0x228] ;  /* 0x00008a0000087ab9 */ /* 0x000fe20000000a00 */
[----:B-1----:R-:W-:-:S02]  /*00c0*/  SHF.R.U32.HI R10, RZ, 0x1, R4 ;  /* 0x00000001ff0a7819 */ /* 0x002fc40000011604 */
[----:B------:R-:W-:Y:S01]  /*00d0*/  LOP3.LUT R0, R4, 0x10, RZ, 0xc0, !PT ;  /* 0x0000001004007812 */ /* 0x000fe200078ec0ff */
[----:B---3--:R-:W-:Y:S01]  /*00e0*/  IMAD.SHL.U32 R9, R5, 0x10, RZ ;  /* 0x0000001005097824 */ /* 0x008fe200078e00ff */
[----:B------:R-:W-:Y:S02]  /*00f0*/  SHF.R.S32.HI R8, RZ, 0x1b, R5 ;  /* 0x0000001bff087819 */ /* 0x000fe40000011405 */
[----:B------:R-:W-:Y:S01]  /*0100*/  SGXT.U32 R10, R10, 0x3 ;  /* 0x000000030a0a781a */ /* 0x000fe20000000000 */
[----:B----4-:R-:W-:Y:S01]  /*0110*/  IMAD.SHL.U32 R13, R13, 0x2, RZ ;  /* 0x000000020d0d7824 */ /* 0x010fe200078e00ff */
[----:B------:R-:W-:Y:S02]  /*0120*/  SHF.R.U32.HI R11, RZ, 0x1, R0 ;  /* 0x00000001ff0b7819 */ /* 0x000fe40000011600 */
[----:B------:R-:W-:Y:S02]  /*0130*/  SGXT R8, R8, 0x1 ;  /* 0x000000010808781a */ /* 0x000fe40000000200 */
[----:B------:R-:W-:-:S02]  /*0140*/  LOP3.LUT R5, R9, R10, R11, 0xfe, !PT ;  /* 0x0000000a09057212 */ /* 0x000fc400078efe0b */
[----:B------:R-:W-:Y:S02]  /*0150*/  LOP3.LUT R0, R13, 0x1, R4, 0xf8, !PT ;  /* 0x000000010d007812 */ /* 0x000fe400078ef804 */
[----:B------:R-:W-:Y:S02]  /*0160*/  LEA.HI R8, R8, R5, RZ, 0x2 ;  /* 0x0000000508087211 */ /* 0x000fe400078f10ff */
[----:B------:R-:W-:Y:S02]  /*0170*/  ISETP.GE.AND P0, PT, R0, 0x2, PT ;  /* 0x000000020000780c */ /* 0x000fe40003f06270 */
[----:B------:R-:W-:Y:S02]  /*0180*/  LOP3.LUT R8, R8, 0xfffffffc, RZ, 0xc0, !PT ;  /* 0xfffffffc08087812 */ /* 0x000fe400078ec0ff */
[C---:B------:R-:W-:Y:S02]  /*0190*/  ISETP.GE.AND P1, PT, R5.reuse, 0x10, PT ;  /* 0x000000100500780c */ /* 0x040fe40003f26270 */
[C---:B------:R-:W-:Y:S01]  /*01a0*/  ISETP.LT.AND P0, PT, R5.reuse, 0x10, !P0 ;  /* 0x000000100500780c */ /* 0x040fe20004701270 */
[----:B------:R-:W-:-:S02]  /*01b0*/  IMAD.IADD R15, R5, 0x1, -R8 ;  /* 0x00000001050f7824 */ /* 0x000fc400078e0a08 */
[----:B------:R-:W-:Y:S02]  /*01c0*/  IMAD R5, R5, 0x2, R0 ;  /* 0x0000000205057824 */ /* 0x000fe400078e0200 */
[----:B--2---:R-:W-:-:S04]  /*01d0*/  IMAD.WIDE R6, R15, 0x4, R6 ;  /* 0x000000040f067825 */ /* 0x004fc800078e0206 */
[----:B-----5:R-:W-:Y:S02]  /*01e0*/  IMAD.WIDE R2, R5, 0x4, R2 ;  /* 0x0000000405027825 */ /* 0x020fe400078e0202 */
[----:B------:R1:W2:Y:S04]  /*01f0*/  @!P1 LDG.E.EL R19, desc[UR6][R6.64] ;  /* 0x0000000606139981 */ /* 0x0002a8000c2e1900 */
[----:B------:R-:W2:Y:S01]  /*0200*/  @P0 LDG.E.EL R16, desc[UR6][R2.64] ;  /* 0x0000000602100981 */ /* 0x000ea2000c2e1900 */
[----:B------:R-:W-:Y:S02]  /*0210*/  LOP3.LUT R0, R9, 0xf, R4, 0xf8, !PT ;  /* 0x0000000f09007812 */ /* 0x000fe400078ef804 */
[----:B------:R-:W3:Y:S02]  /*0220*/  LDC.64 R8, c[0x0][0x220] ;  /* 0x00008800ff087b82 */ /* 0x000ee40000000a00 */
[----:B------:R-:W-:-:S02]  /*0230*/  SHF.R.S32.HI R15, RZ, 0x1f, R0 ;  /* 0x0000001fff0f7819 */ /* 0x000fc40000011400 */
[----:B------:R-:W-:Y:S02]  /*0240*/  SHF.R.U32.HI R12, RZ, 0x4, R4 ;  /* 0x00000004ff0c7819 */ /* 0x000fe40000011604 */
[----:B------:R-:W-:Y:S02]  /*0250*/  LEA.HI R15, R15, R0, RZ, 0x2 ;  /* 0x000000000f0f7211 */ /* 0x000fe400078f10ff */
[----:B------:R-:W-:Y:S02]  /*0260*/  SGXT.U32 R12, R12, 0x1 ;  /* 0x000000010c0c781a */ /* 0x000fe40000000000 */
[C---:B------:R-:W-:Y:S01]  /*0270*/  LOP3.LUT R17, R15.reuse, 0xfffffffc, RZ, 0xc0, !PT ;  /* 0xfffffffc0f117812 */ /* 0x040fe200078ec0ff */
[----:B------:R-:W-:Y:S01]  /*0280*/  IMAD.SHL.U32 R15, R15, 0x2, RZ ;  /* 0x000000020f0f7824 */ /* 0x000fe200078e00ff */
[----:B------:R-:W-:-:S03]  /*0290*/  LOP3.LUT R13, R13, R12, RZ, 0xfc, !PT ;  /* 0x0000000c0d0d7212 */ /* 0x000fc600078efcff */
[C---:B------:R-:W-:Y:S01]  /*02a0*/  IMAD.IADD R14, R0.reuse, 0x1, -R17 ;  /* 0x00000001000e7824 */ /* 0x040fe200078e0a11 */
[----:B------:R-:W-:Y:S02]  /*02b0*/  ISETP.GE.AND P1, PT, R13, 0x2, PT ;  /* 0x000000020d00780c */ /* 0x000fe40003f26270 */
[----:B------:R-:W-:Y:S01]  /*02c0*/  LOP3.LUT R15, R15, 0xfffffff8, RZ, 0xc0, !PT ;  /* 0xfffffff80f0f7812 */ /* 0x000fe200078ec0ff */
[----:B------:R-:W-:Y:S01]  /*02d0*/  IMAD R14, R13, 0x4, R14 ;  /* 0x000000040d0e7824 */ /* 0x000fe200078e020e */
[----:B------:R-:W-:-:S03]  /*02e0*/  ISETP.LT.AND P1, PT, R0, 0x10, !P1 ;  /* 0x000000100000780c */ /* 0x000fc60004f21270 */
[----:B-1----:R-:W-:-:S04]  /*02f0*/  IMAD.IADD R7, R14, 0x1, R15 ;  /* 0x000000010e077824 */ /* 0x002fc800078e020f */
[----:B---3--:R-:W-:-:S04]  /*0300*/  IMAD.WIDE R6, R7, 0x4, R8 ;  /* 0x0000000407067825 */ /* 0x008fc800078e0208 */
[----:B------:R-:W-:-:S06]  /*0310*/  IMAD.MOV.U32 R9, RZ, RZ, RZ ;  /* 0x000000ffff097224 */ /* 0x000fcc00078e00ff */
[----:B------:R1:W3:Y:S01]  /*0320*/  @P1 LDG.E.EL R9, desc[UR6][R6.64] ;  /* 0x0000000606091981 */ /* 0x0002e2000c2e1900 */
[----:B------:R-:W-:Y:S01]  /*0330*/  LOP3.LUT R8, R4, 0x1, RZ, 0xc0, !PT ;  /* 0x0000000104087812 */ /* 0x000fe200078ec0ff */
[----:B0-----:R-:W-:Y:S01]  /*0340*/  UPRMT UR4, UR5, 0x654, UR4 ;  /* 0x0000065405047896 */ /* 0x001fe20008000004 */
[----:B--2---:R-:W-:-:S04]  /*0350*/  FADD R19, R19, R16 ;  /* 0x0000001013137221 */ /* 0x004fc80000000000 */
[----:B------:R-:W-:-:S05]  /*0360*/  FADD.FTZ R16, |R19|, -RZ ;  /* 0x800000ff13107221 */ /* 0x000fca0000010200 */
[----:B------:R-:W-:-:S13]  /*0370*/  FSETP.GE.AND P2, PT, R16, 0.60000002384185791016, PT ;  /* 0x3f19999a1000780b */ /* 0x000fda0003f46000 */
[----:B------:R-:W-:-:S06]  /*0380*/  @P2 FMUL R13, R16, 2.8853900432586669922 ;  /* 0x4038aa3b100d2820 */ /* 0x000fcc0000400000 */
[----:B------:R-:W0:Y:S01]  /*0390*/  @P2 MUFU.EX2 R13, R13 ;  /* 0x0000000d000d2308 */ /* 0x000e220000000800 */
[----:B------:R-:W-:Y:S02]  /*03a0*/  @!P2 IMAD.MOV.U32 R17, RZ, RZ, 0x3c80f082 ;  /* 0x3c80f082ff11a424 */ /* 0x000fe400078e00ff */
[----:B------:R-:W-:Y:S01]  /*03b0*/  @!P2 FMUL R0, R19, R19 ;  /* 0x000000131300a220 */ /* 0x000fe20000400000 */
[----:B0-----:R-:W-:-:S06]  /*03c0*/  @P2 FADD R14, R13, 1 ;  /* 0x3f8000000d0e2421 */ /* 0x001fcc0000000000 */
[----:B------:R-:W0:Y:S01]  /*03d0*/  @P2 MUFU.RCP R14, R14 ;  /* 0x0000000e000e2308 */ /* 0x000e220000001000 */
[----:B-1----:R-:W-:Y:S01]  /*03e0*/  @!P2 FFMA.FTZ R7, R0, R17, -0.052303962409496307373 ;  /* 0xbd563cae0007a423 */ /* 0x002fe20000010011 */
[----:B------:R-:W-:-:S03]  /*03f0*/  @P2 IMAD.MOV.U32 R15, RZ, RZ, 0x3f800000 ;  /* 0x3f800000ff0f2424 */ /* 0x000fc600078e00ff */
[----:B------:R-:W-:Y:S01]  /*0400*/  @!P2 FFMA.FTZ R7, R0, R7, 0.1331529766321182251 ;  /* 0x3e0859410007a423 */ /* 0x000fe20000010007 */
[----:B------:R-:W-:Y:S01]  /*0410*/  IMAD.SHL.U32 R13, R8, 0x10, RZ ;  /* 0x00000010080d7824 */ /* 0x000fe200078e00ff */
[----:B------:R-:W-:Y:S02]  /*0420*/  @P2 FSETP.GE.AND P1, PT, R16, 9.010913848876953125, PT ;  /* 0x41102cb41000280b */ /* 0x000fe40003f26000 */
[----:B------:R-:W-:Y:S01]  /*0430*/  @!P2 FFMA.FTZ R7, R0, R7, -0.33332768082618713379 ;  /* 0xbeaaa9ed0007a423 */ /* 0x000fe20000010007 */
[----:B------:R-:W-:Y:S01]  /*0440*/  LEA R8, R8, UR4, 0x2 ;  /* 0x0000000408087c11 */ /* 0x000fe2000f8e10ff */
[----:B0-----:R-:W-:Y:S01]  /*0450*/  @P2 FFMA.FTZ R6, R14, -2, R15 ;  /* 0xc00000000e062823 */ /* 0x001fe2000001000f */
[----:B------:R-:W-:Y:S01]  /*0460*/  LOP3.LUT R13, R11, R13, R10, 0xfe, !PT ;  /* 0x0000000d0b0d7212 */ /* 0x000fe200078efe0a */
[----:B------:R-:W-:-:S03]  /*0470*/  @!P2 FFMA.FTZ R7, R0, R7, RZ ;  /* 0x000000070007a223 */ /* 0x000fc600000100ff */
[----:B------:R-:W-:Y:S01]  /*0480*/  @P2 FSEL R6, R6, 1, !P1 ;  /* 0x3f80000006062808 */ /* 0x000fe20004800000 */
[----:B------:R-:W-:-:S03]  /*0490*/  IMAD R13, R13, 0x4, R8 ;  /* 0x000000040d0d7824 */ /* 0x000fc600078e0208 */
[----:B------:R-:W-:Y:S01]  /*04a0*/  @P2 LOP3.LUT R6, R6, 0x80000000, R19, 0xf8, !PT ;  /* 0x8000000006062812 */ /* 0x000fe200078ef813 */
[----:B------:R-:W-:-:S05]  /*04b0*/  @!P2 FFMA.FTZ R6, R19, R7, R19 ;  /* 0x000000071306a223 */ /* 0x000fca0000010013 */
[----:B------:R-:W-:Y:S01]  /*04c0*/  STS [R13], R6 ;  /* 0x000000060d007388 */ /* 0x000fe20000000800 */
[----:B------:R-:W-:Y:S01]  /*04d0*/  IMAD.SHL.U32 R11, R4, 0x4, RZ ;  /* 0x00000004040b7824 */ /* 0x000fe200078e00ff */
[----:B------:R-:W-:-:S04]  /*04e0*/  SHF.R.U32.HI R10, RZ, 0x2, R4 ;  /* 0x00000002ff0a7819 */ /* 0x000fc80000011604 */
[----:B------:R-:W-:Y:S02]  /*04f0*/  LOP3.LUT R10, R10, 0x4, RZ, 0xc0, !PT ;  /* 0x000000040a0a7812 */ /* 0x000fe400078ec0ff */
[----:B------:R-:W-:-:S04]  /*0500*/  LOP3.LUT R11, R11, 0x7c, RZ, 0xc0, !PT ;  /* 0x0000007c0b0b7812 */ /* 0x000fc800078ec0ff */
[----:B------:R-:W-:Y:S01]  /*0510*/  IADD3 R10, R11, UR4, R10 ;  /* 0x000000040b0a7c10 */ /* 0x000fe2000fffe00a */
[----:B------:R-:W-:Y:S06]  /*0520*/  BAR.SYNC.DEFER_BLOCKING 0x0 ;  /* 0x0000000000007b1d */ /* 0x000fec0000010000 */
[----:B------:R-:W3:Y:S02]  /*0530*/  LDS R10, [R10] ;  /* 0x000000000a0a7984 */ /* 0x000ee40000000800 */
[----:B------:R-:W-:Y:S01]  /*0540*/  BAR.SYNC.DEFER_BLOCKING 0x0 ;  /* 0x0000000000007b1d */ /* 0x000fe20000010000 */
[----:B------:R-:W-:-:S05]  /*0550*/  IMAD.SHL.U32 R7, R4, 0x2, RZ ;  /* 0x0000000204077824 */ /* 0x000fca00078e00ff */
[----:B------:R-:W-:Y:S02]  /*0560*/  LOP3.LUT R0, R7, 0x1e, RZ, 0xc0, !PT ;  /* 0x0000001e07007812 */ /* 0x000fe400078ec0ff */
[----:B------:R-:W-:Y:S02]  /*0570*/  LOP3.LUT R12, R12, 0x1e, R7, 0xf8, !PT ;  /* 0x0000001e0c0c7812 */ /* 0x000fe400078ef807 */
[----:B------:R-:W-:-:S05]  /*0580*/  LEA R15, R0, UR4, 0x1 ;  /* 0x00000004000f7c11 */ /* 0x000fca000f8e08ff */
[----:B------:R-:W-:Y:S01]  /*0590*/  IMAD R12, R12, 0x4, R15 ;  /* 0x000000040c0c7824 */ /* 0x000fe200078e020f */
[----:B------:R0:W-:Y:S01]  /*05a0*/  @P0 STG.E desc[UR6][R2.64], R19 ;  /* 0x0000001302000986 */ /* 0x0001e2000c101906 */
[----:B---3--:R-:W-:-:S05]  /*05b0*/  FADD R9, -R10, R9 ;  /* 0x000000090a097221 */ /* 0x008fca0000000100 */
[----:B------:R0:W-:Y:S01]  /*05c0*/  STS [R12], R9 ;  /* 0x000000090c007388 */ /* 0x0001e20000000800 */
[----:B------:R-:W-:Y:S02]  /*05d0*/  LOP3.LUT R0, R7, 0x3c, RZ, 0xc0, !PT ;  /* 0x0000003c07007812 */ /* 0x000fe400078ec0ff */
[----:B------:R-:W-:Y:S01]  /*05e0*/  SHF.R.S32.HI R8, RZ, 0x1f, R5 ;  /* 0x0000001fff087819 */ /* 0x000fe20000011405 */
[----:B------:R-:W-:Y:S01]  /*05f0*/  BAR.SYNC.DEFER_BLOCKING 0x0 ;  /* 0x0000000000007b1d */ /* 0x000fe20000010000 */
[----:B------:R-:W-:Y:S02]  /*0600*/  LEA R4, P1, R5, UR8, 0x2 ;  /* 0x0000000805047c11 */ /* 0x000fe4000f8210ff */
[----:B------:R-:W-:Y:S02]  /*0610*/  IADD3 R0, R11, UR4, R0 ;  /* 0x000000040b007c10 */ /* 0x000fe4000fffe000 */
[----:B------:R-:W-:Y:S01]  /*0620*/  LEA.HI.X R5, R5, UR9, R8, 0x2, P1 ;  /* 0x0000000905057c11 */ /* 0x000fe200088f1408 */
[----:B0-----:R-:W-:Y:S08]  /*0630*/  @!P0 EXIT ;  /* 0x000000000000894d */ /* 0x001ff00003800000 */
[----:B------:R-:W0:Y:S04]  /*0640*/  LDS R3, [R0] ;  /* 0x0000000000037984 */ /* 0x000e280000000800 */
[----:B0-----:R-:W-:Y:S01]  /*0650*/  STG.E desc[UR6][R4.64], R3 ;  /* 0x0000000304007986 */ /* 0x001fe2000c101906 */
[----:B------:R-:W-:Y:S05]  /*0660*/  EXIT ;  /* 0x000000000000794d */ /* 0x000fea0003800000 */
.L_x_0:
[----:B------:R-:W-:-:S00]  /*0670*/  BRA `(.L_x_0) ;  /* 0xfffffffc00fc7947 */ /* 0x000fc0000383ffff */
[----:B------:R-:W-:-:S00]  /*0680*/  NOP ;  /* 0x0000000000007918 */ /* 0x000fc00000000000 */
[----:B------:R-:W-:-:S00]  /*0690*/  NOP ;  /* 0x0000000000007918 */ /* 0x000fc00000000000 */
[----:B------:R-:W-:-:S00]  /*06a0*/  NOP ;  /* 0x0000000000007918 */ /* 0x000fc00000000000 */
[----:B------:R-:W-:-:S00]  /*06b0*/  NOP ;  /* 0x0000000000007918 */ /* 0x000fc00000000000 */
[----:B------:R-:W-:-:S00]  /*06c0*/  NOP ;  /* 0x0000000000007918 */ /* 0x000fc00000000000 */
[----:B------:R-:W-:-:S00]  /*06d0*/  NOP ;  /* 0x0000000000007918 */ /* 0x000fc00000000000 */
[----:B------:R-:W-:-:S00]  /*06e0*/  NOP ;  /* 0x0000000000007918 */ /* 0x000fc00000000000 */
[----:B------:R-:W-:-:S00]  /*06f0*/  NOP ;  /* 0x0000000000007918 */ /* 0x000fc00000000000 */
.L_x_1:


//--------------------- .nv.global.init           --------------------------
	.section	.nv.global.init,"aw",@progbits
.nv.global.init:
	.type		_$_str,@object
	.size		_$_str,(.L_0 - _$_str)
_$_str:
        /*0000*/ 	.byte	0x5f, 0x5f, 0x43, 0x55, 0x44, 0x41, 0x5f, 0x46, 0x54, 0x5a, 0x00
.L_0:


//--------------------- .nv.shared.triton_poi_fused_convolution_sub_tanh_8 --------------------------
	.section	.nv.shared.triton_poi_fused_convolution_sub_tanh_8,"aw",@nobits
	.sectionflags	@""
	.align	16
	.zero		1024


//--------------------- .nv.constant0.triton_poi_fused_convolution_sub_tanh_8 --------------------------
	.section	.nv.constant0.triton_poi_fused_convolution_sub_tanh_8,"a",@progbits
	.sectionflags	@""
	.align	4
.nv.constant0.triton_poi_fused_convolution_sub_tanh_8:
	.zero		568
